	.headerflags	@"EF_CUDA_TEXMODE_UNIFIED EF_CUDA_64BIT_ADDRESS EF_CUDA_SM86 EF_CUDA_VIRTUAL_SM(EF_CUDA_SM86)"
	.elftype	@"ET_EXEC"


//--------------------- .nv.info                  --------------------------
	.section	.nv.info,"",@"SHT_CUDA_INFO"
	.align	4


	//----- nvinfo : EIATTR_REGCOUNT
	.align		4
        /*0000*/ 	.byte	0x04, 0x2f
        /*0002*/ 	.short	(.L_1 - .L_0)
	.align		4
.L_0:
        /*0004*/ 	.word	index@(triton_poi_fused__to_copy_cat_15)
        /*0008*/ 	.word	0x0000001a


	//----- nvinfo : EIATTR_MIN_STACK_SIZE
	.align		4
.L_1:
        /*000c*/ 	.byte	0x04, 0x12
        /*000e*/ 	.short	(.L_3 - .L_2)
	.align		4
.L_2:
        /*0010*/ 	.word	index@(triton_poi_fused__to_copy_cat_15)
        /*0014*/ 	.word	0x00000000


	//----- nvinfo : EIATTR_FRAME_SIZE
	.align		4
.L_3:
        /*0018*/ 	.byte	0x04, 0x11
        /*001a*/ 	.short	(.L_5 - .L_4)
	.align		4
.L_4:
        /*001c*/ 	.word	index@(triton_poi_fused__to_copy_cat_15)
        /*0020*/ 	.word	0x00000000


	//----- nvinfo : EIATTR_MIN_STACK_SIZE
	.align		4
.L_5:
        /*0024*/ 	.byte	0x04, 0x12
        /*0026*/ 	.short	(.L_7 - .L_6)
	.align		4
.L_6:
        /*0028*/ 	.word	index@(triton_poi_fused__to_copy_cat_15)
        /*002c*/ 	.word	0x00000000
.L_7:


//--------------------- .nv.info.triton_poi_fused__to_copy_cat_15 --------------------------
	.section	.nv.info.triton_poi_fused__to_copy_cat_15,"",@"SHT_CUDA_INFO"
	.sectionflags	@""
	.align	4


	//----- nvinfo : EIATTR_CUDA_API_VERSION
	.align		4
        /*0000*/ 	.byte	0x04, 0x37
        /*0002*/ 	.short	(.L_9 - .L_8)
.L_8:
        /*0004*/ 	.word	0x0000007c


	//----- nvinfo : EIATTR_SW2861232_WAR
	.align		4
.L_9:
        /*0008*/ 	.byte	0x01, 0x35
	.zero		2


	//----- nvinfo : EIATTR_PARAM_CBANK
	.align		4
        /*000c*/ 	.byte	0x04, 0x0a
        /*000e*/ 	.short	(.L_11 - .L_10)
	.align		4
.L_10:
        /*0010*/ 	.word	index@(.nv.constant0.triton_poi_fused__to_copy_cat_15)
        /*0014*/ 	.short	0x0160
        /*0016*/ 	.short	0x0048


	//----- nvinfo : EIATTR_CBANK_PARAM_SIZE
	.align		4
.L_11:
        /*0018*/ 	.byte	0x03, 0x19
        /*001a*/ 	.short	0x0048


	//----- nvinfo : EIATTR_KPARAM_INFO
	.align		4
        /*001c*/ 	.byte	0x04, 0x17
        /*001e*/ 	.short	(.L_13 - .L_12)
.L_12:
        /*0020*/ 	.word	0x00000000
        /*0024*/ 	.short	0x0008
        /*0026*/ 	.short	0x0040
        /*0028*/ 	.byte	0x00, 0xf4, 0x21, 0x00


	//----- nvinfo : EIATTR_KPARAM_INFO
	.align		4
.L_13:
        /*002c*/ 	.byte	0x04, 0x17
        /*002e*/ 	.short	(.L_15 - .L_14)
.L_14:
        /*0030*/ 	.word	0x00000000
        /*0034*/ 	.short	0x0007
        /*0036*/ 	.short	0x0038
        /*0038*/ 	.byte	0x00, 0xf0, 0x11, 0x00


	//----- nvinfo : EIATTR_KPARAM_INFO
	.align		4
.L_15:
        /*003c*/ 	.byte	0x04, 0x17
        /*003e*/ 	.short	(.L_17 - .L_16)
.L_16:
        /*0040*/ 	.word	0x00000000
        /*0044*/ 	.short	0x0006
        /*0046*/ 	.short	0x0030
        /*0048*/ 	.byte	0x00, 0xf4, 0x21, 0x00


	//----- nvinfo : EIATTR_KPARAM_INFO
	.align		4
.L_17:
        /*004c*/ 	.byte	0x04, 0x17
        /*004e*/ 	.short	(.L_19 - .L_18)
.L_18:
        /*0050*/ 	.word	0x00000000
        /*0054*/ 	.short	0x0005
        /*0056*/ 	.short	0x0028
        /*0058*/ 	.byte	0x00, 0xf4, 0x21, 0x00


	//----- nvinfo : EIATTR_KPARAM_INFO
	.align		4
.L_19:
        /*005c*/ 	.byte	0x04, 0x17
        /*005e*/ 	.short	(.L_21 - .L_20)
.L_20:
        /*0060*/ 	.word	0x00000000
        /*0064*/ 	.short	0x0004
        /*0066*/ 	.short	0x0020
        /*0068*/ 	.byte	0x00, 0xf4, 0x21, 0x00


	//----- nvinfo : EIATTR_KPARAM_INFO
	.align		4
.L_21:
        /*006c*/ 	.byte	0x04, 0x17
        /*006e*/ 	.short	(.L_23 - .L_22)
.L_22:
        /*0070*/ 	.word	0x00000000
        /*0074*/ 	.short	0x0003
        /*0076*/ 	.short	0x0018
        /*0078*/ 	.byte	0x00, 0xf4, 0x21, 0x00


	//----- nvinfo : EIATTR_KPARAM_INFO
	.align		4
.L_23:
        /*007c*/ 	.byte	0x04, 0x17
        /*007e*/ 	.short	(.L_25 - .L_24)
.L_24:
        /*0080*/ 	.word	0x00000000
        /*0084*/ 	.short	0x0002
        /*0086*/ 	.short	0x0010
        /*0088*/ 	.byte	0x00, 0xf4, 0x21, 0x00


	//----- nvinfo : EIATTR_KPARAM_INFO
	.align		4
.L_25:
        /*008c*/ 	.byte	0x04, 0x17
        /*008e*/ 	.short	(.L_27 - .L_26)
.L_26:
        /*0090*/ 	.word	0x00000000
        /*0094*/ 	.short	0x0001
        /*0096*/ 	.short	0x0008
        /*0098*/ 	.byte	0x00, 0xf4, 0x21, 0x00


	//----- nvinfo : EIATTR_KPARAM_INFO
	.align		4
.L_27:
        /*009c*/ 	.byte	0x04, 0x17
        /*009e*/ 	.short	(.L_29 - .L_28)
.L_28:
        /*00a0*/ 	.word	0x00000000
        /*00a4*/ 	.short	0x0000
        /*00a6*/ 	.short	0x0000
        /*00a8*/ 	.byte	0x00, 0xf4, 0x21, 0x00


	//----- nvinfo : EIATTR_MAXREG_COUNT
	.align		4
.L_29:
        /*00ac*/ 	.byte	0x03, 0x1b
        /*00ae*/ 	.short	0x00ff


	//----- nvinfo : EIATTR_EXIT_INSTR_OFFSETS
	.align		4
        /*00b0*/ 	.byte	0x04, 0x1c
        /*00b2*/ 	.short	(.L_31 - .L_30)


	//   ....[0]....
.L_30:
        /*00b4*/ 	.word	0x00000580


	//----- nvinfo : EIATTR_REQNTID
	.align		4
.L_31:
        /*00b8*/ 	.byte	0x04, 0x10
        /*00ba*/ 	.short	(.L_33 - .L_32)
.L_32:
        /*00bc*/ 	.word	0x00000100
        /*00c0*/ 	.word	0x00000001
        /*00c4*/ 	.word	0x00000001
.L_33:


//--------------------- .nv.callgraph             --------------------------
	.section	.nv.callgraph,"",@"SHT_CUDA_CALLGRAPH"
	.align	4
	.sectionentsize	8
	.align		4
        /*0000*/ 	.word	0x00000000
	.align		4
        /*0004*/ 	.word	0xffffffff
	.align		4
        /*0008*/ 	.word	0x00000000
	.align		4
        /*000c*/ 	.word	0xfffffffe
	.align		4
        /*0010*/ 	.word	0x00000000
	.align		4
        /*0014*/ 	.word	0xfffffffd
	.align		4
        /*0018*/ 	.word	0x00000000
	.align		4
        /*001c*/ 	.word	0xfffffffc


//--------------------- .nv.rel.action            --------------------------
	.section	.nv.rel.action,"",@"SHT_CUDA_RELOCINFO"
	.align	8
	.sectionentsize	8
        /*0000*/ 	.byte	0x73, 0x00, 0x00, 0x00, 0x00, 0x00, 0x00, 0x00, 0x00, 0x00, 0x00, 0x11, 0x25, 0x00, 0x05, 0x36


//--------------------- .nv.constant0.triton_poi_fused__to_copy_cat_15 --------------------------
	.section	.nv.constant0.triton_poi_fused__to_copy_cat_15,"a",@progbits
	.sectionflags	@""
	.align	4
.nv.constant0.triton_poi_fused__to_copy_cat_15:
	.zero		424


//--------------------- .text.triton_poi_fused__to_copy_cat_15 --------------------------
	.section	.text.triton_poi_fused__to_copy_cat_15,"ax",@progbits
	.sectioninfo	@"SHI_REGISTERS=26"
	.align	128
        .global         triton_poi_fused__to_copy_cat_15
        .type           triton_poi_fused__to_copy_cat_15,@function
        .size           triton_poi_fused__to_copy_cat_15,(.L_x_1 - triton_poi_fused__to_copy_cat_15)
        .other          triton_poi_fused__to_copy_cat_15,@"STO_CUDA_ENTRY STV_DEFAULT"
triton_poi_fused__to_copy_cat_15:
.text.triton_poi_fused__to_copy_cat_15:
[----:B------:R-:W-:Y:S02]  /*0000*/  IMAD.MOV.U32 R1, RZ, RZ, c[0x0][0x28] ;  /* 0x00000a00ff017624 */ /* 0x000fe400078e00ff */
[----:B------:R-:W0:Y:S01]  /*0010*/  S2R R0, SR_TID.X ;  /* 0x0000000000007919 */ /* 0x000e220000002100 */
[----:B------:R-:W-:Y:S01]  /*0020*/  IMAD.MOV.U32 R18, RZ, RZ, 0x2 ;  /* 0x00000002ff127424 */ /* 0x000fe200078e00ff */
[----:B------:R-:W-:Y:S01]  /*0030*/  CS2R R20, SRZ ;  /* 0x0000000000147805 */ /* 0x000fe2000001ff00 */
[----:B------:R-:W-:Y:S01]  /*0040*/  ULDC.64 UR4, c[0x0][0x118] ;  /* 0x0000460000047ab9 */ /* 0x000fe20000000a00 */
[----:B------:R-:W1:Y:S01]  /*0050*/  S2R R7, SR_CTAID.X ;  /* 0x0000000000077919 */ /* 0x000e620000002500 */
[----:B0-----:R-:W-:Y:S01]  /*0060*/  IMAD.SHL.U32 R0, R0, 0x2, RZ ;  /* 0x0000000200007824 */ /* 0x001fe200078e00ff */
[----:B-1----:R-:W-:-:S04]  /*0070*/  SHF.R.S32.HI R2, RZ, 0x16, R7 ;  /* 0x00000016ff027819 */ /* 0x002fc80000011407 */
[----:B------:R-:W-:Y:S02]  /*0080*/  LOP3.LUT R0, R0, 0x1fe, RZ, 0xc0, !PT ;  /* 0x000001fe00007812 */ /* 0x000fe400078ec0ff */
[----:B------:R-:W-:Y:S02]  /*0090*/  SGXT R2, R2, 0x1 ;  /* 0x000000010202781a */ /* 0x000fe40000000200 */
[----:B------:R-:W-:-:S05]  /*00a0*/  LEA R3, R7, R0, 0x9 ;  /* 0x0000000007037211 */ /* 0x000fca00078e48ff */
[----:B------:R-:W-:-:S05]  /*00b0*/  IMAD.HI R4, R3, 0x78787879, RZ ;  /* 0x7878787903047827 */ /* 0x000fca00078e02ff */
[----:B------:R-:W-:-:S04]  /*00c0*/  SHF.R.U32.HI R5, RZ, 0x1f, R4 ;  /* 0x0000001fff057819 */ /* 0x000fc80000011604 */
[----:B------:R-:W-:-:S04]  /*00d0*/  LEA.HI.SX32 R4, R4, R5, 0xf ;  /* 0x0000000504047211 */ /* 0x000fc800078f7aff */
[----:B------:R-:W-:-:S05]  /*00e0*/  PRMT R0, R4, 0x9910, RZ ;  /* 0x0000991004007816 */ /* 0x000fca00000000ff */
[----:B------:R-:W-:-:S05]  /*00f0*/  IMAD R0, R0, 0x2aab, RZ ;  /* 0x00002aab00007824 */ /* 0x000fca00078e02ff */
[----:B------:R-:W-:-:S04]  /*0100*/  SHF.R.S32.HI R0, RZ, 0x10, R0 ;  /* 0x00000010ff007819 */ /* 0x000fc80000011400 */
[----:B------:R-:W-:Y:S02]  /*0110*/  LOP3.LUT R6, R0, 0xffff, RZ, 0xc0, !PT ;  /* 0x0000ffff00067812 */ /* 0x000fe400078ec0ff */
[----:B------:R-:W-:Y:S02]  /*0120*/  LEA.HI R0, R2, R3, RZ, 0x6 ;  /* 0x0000000302007211 */ /* 0x000fe400078f30ff */
[----:B------:R-:W-:-:S04]  /*0130*/  SHF.R.U32.HI R5, RZ, 0x1, R6 ;  /* 0x00000001ff057819 */ /* 0x000fc80000011606 */
[----:B------:R-:W-:Y:S02]  /*0140*/  LEA.HI R2, R6, R5, RZ, 0x11 ;  /* 0x0000000506027211 */ /* 0x000fe400078f88ff */
[----:B------:R-:W-:Y:S02]  /*0150*/  SHF.R.S32.HI R5, RZ, 0x6, R0 ;  /* 0x00000006ff057819 */ /* 0x000fe40000011400 */
[----:B------:R-:W-:Y:S01]  /*0160*/  PRMT R8, R2, 0x9910, RZ ;  /* 0x0000991002087816 */ /* 0x000fe200000000ff */
[----:B------:R-:W-:Y:S02]  /*0170*/  IMAD.MOV.U32 R2, RZ, RZ, RZ ;  /* 0x000000ffff027224 */ /* 0x000fe400078e00ff */
[----:B------:R-:W-:-:S04]  /*0180*/  IMAD.HI R6, R5, 0x78787879, RZ ;  /* 0x7878787905067827 */ /* 0x000fc800078e02ff */
[----:B------:R-:W-:Y:S01]  /*0190*/  IMAD R8, R8, 0xc, RZ ;  /* 0x0000000c08087824 */ /* 0x000fe200078e02ff */
[----:B------:R-:W-:Y:S01]  /*01a0*/  SHF.R.U32.HI R7, RZ, 0x1f, R6 ;  /* 0x0000001fff077819 */ /* 0x000fe20000011606 */
[----:B------:R-:W-:-:S03]  /*01b0*/  IMAD.HI R2, R3, -0x5f5f5f5f, R2 ;  /* 0xa0a0a0a103027827 */ /* 0x000fc600078e0202 */
[----:B------:R-:W-:Y:S01]  /*01c0*/  LEA.HI.SX32 R6, R6, R7, 0x15 ;  /* 0x0000000706067211 */ /* 0x000fe200078faaff */
[----:B------:R-:W-:Y:S01]  /*01d0*/  IMAD.MOV R8, RZ, RZ, -R8 ;  /* 0x000000ffff087224 */ /* 0x000fe200078e0a08 */
[----:B------:R-:W-:-:S03]  /*01e0*/  SHF.R.U32.HI R7, RZ, 0x1f, R2 ;  /* 0x0000001fff077819 */ /* 0x000fc60000011602 */
[----:B------:R-:W-:Y:S01]  /*01f0*/  IMAD R5, R6, -0x1100, R5 ;  /* 0xffffef0006057824 */ /* 0x000fe200078e0205 */
[----:B------:R-:W-:Y:S02]  /*0200*/  PRMT R9, R8, 0x7710, RZ ;  /* 0x0000771008097816 */ /* 0x000fe400000000ff */
[----:B------:R-:W-:Y:S01]  /*0210*/  LEA.HI.SX32 R7, R2, R7, 0xb ;  /* 0x0000000702077211 */ /* 0x000fe200078f5aff */
[----:B------:R-:W-:Y:S01]  /*0220*/  IMAD R8, R5, 0x900, RZ ;  /* 0x0000090005087824 */ /* 0x000fe200078e02ff */
[----:B------:R-:W-:Y:S01]  /*0230*/  LOP3.LUT R2, R0, 0xffffffc0, RZ, 0xc0, !PT ;  /* 0xffffffc000027812 */ /* 0x000fe200078ec0ff */
[C-C-:B------:R-:W-:Y:S01]  /*0240*/  IMAD R14, R4.reuse, 0x100, R5.reuse ;  /* 0x00000100040e7824 */ /* 0x140fe200078e0205 */
[----:B------:R-:W-:Y:S01]  /*0250*/  IADD3 R6, R4, R9, RZ ;  /* 0x0000000904067210 */ /* 0x000fe20007ffe0ff */
[----:B------:R-:W-:Y:S01]  /*0260*/  IMAD R9, R7, 0x90000, R8 ;  /* 0x0009000007097824 */ /* 0x000fe200078e0208 */
[----:B------:R-:W-:Y:S01]  /*0270*/  ISETP.GE.AND P0, PT, R5, 0x100, PT ;  /* 0x000001000500780c */ /* 0x000fe20003f06270 */
[----:B------:R-:W-:Y:S01]  /*0280*/  IMAD.IADD R0, R3, 0x1, -R2 ;  /* 0x0000000103007824 */ /* 0x000fe200078e0a02 */
[----:B------:R-:W-:Y:S01]  /*0290*/  PRMT R11, R6, 0x9910, RZ ;  /* 0x00009910060b7816 */ /* 0x000fe200000000ff */
[----:B------:R-:W-:Y:S01]  /*02a0*/  IMAD.SHL.U32 R6, R4, 0x1000, RZ ;  /* 0x0000100004067824 */ /* 0x000fe200078e00ff */
[----:B------:R-:W-:Y:S01]  /*02b0*/  ISETP.GT.AND P1, PT, R5, 0xff, PT ;  /* 0x000000ff0500780c */ /* 0x000fe20003f24270 */
[----:B------:R-:W-:Y:S01]  /*02c0*/  IMAD R7, R7, 0x900000, R8 ;  /* 0x0090000007077824 */ /* 0x000fe200078e0208 */
[----:B------:R-:W-:Y:S01]  /*02d0*/  LEA R2, R11, R0, 0x6 ;  /* 0x000000000b027211 */ /* 0x000fe200078e30ff */
[----:B------:R-:W-:Y:S01]  /*02e0*/  IMAD.MOV.U32 R8, RZ, RZ, RZ ;  /* 0x000000ffff087224 */ /* 0x000fe200078e00ff */
[----:B------:R-:W-:-:S02]  /*02f0*/  SHF.R.S32.HI R13, RZ, 0x1f, R5 ;  /* 0x0000001fff0d7819 */ /* 0x000fc40000011405 */
[----:B------:R-:W-:Y:S01]  /*0300*/  IADD3 R10, P2, R5, R6, RZ ;  /* 0x00000006050a7210 */ /* 0x000fe20007f5e0ff */
[----:B------:R-:W-:Y:S01]  /*0310*/  IMAD.IADD R12, R2, 0x1, R9 ;  /* 0x00000001020c7824 */ /* 0x000fe200078e0209 */
[----:B------:R-:W-:Y:S02]  /*0320*/  IADD3 R7, R7, -0x90000, R2 ;  /* 0xfff7000007077810 */ /* 0x000fe40007ffe002 */
[----:B------:R-:W-:Y:S01]  /*0330*/  LEA.HI.X.SX32 R5, R6, R13, 0x1, P2 ;  /* 0x0000000d06057211 */ /* 0x000fe200010f0eff */
[-C--:B------:R-:W-:Y:S01]  /*0340*/  IMAD.WIDE R12, R12, R18.reuse, c[0x0][0x160] ;  /* 0x000058000c0c7625 */ /* 0x080fe200078e0212 */
[----:B------:R-:W-:Y:S02]  /*0350*/  MOV R9, 0x4 ;  /* 0x0000000400097802 */ /* 0x000fe40000000f00 */
[----:B------:R-:W-:Y:S01]  /*0360*/  LEA R4, P2, R10, c[0x0][0x180], 0x2 ;  /* 0x000060000a047a11 */ /* 0x000fe200078410ff */
[----:B------:R-:W-:Y:S01]  /*0370*/  IMAD.WIDE R18, R7, R18, c[0x0][0x178] ;  /* 0x00005e0007127625 */ /* 0x000fe200078e0212 */
[----:B------:R-:W2:Y:S01]  /*0380*/  @!P0 LDG.E R8, [R12.64] ;  /* 0x000000040c088981 */ /* 0x000ea2000c1e1900 */
[----:B------:R-:W-:Y:S01]  /*0390*/  MOV R2, RZ ;  /* 0x000000ff00027202 */ /* 0x000fe20000000f00 */
[----:B------:R-:W-:Y:S01]  /*03a0*/  CS2R R22, SRZ ;  /* 0x0000000000167805 */ /* 0x000fe2000001ff00 */
[-C--:B------:R-:W-:Y:S01]  /*03b0*/  IMAD.WIDE R14, R14, R9.reuse, c[0x0][0x168] ;  /* 0x00005a000e0e7625 */ /* 0x080fe200078e0209 */
[----:B------:R-:W3:Y:S01]  /*03c0*/  @P1 LDG.E R21, [R18.64] ;  /* 0x0000000412151981 */ /* 0x000ee2000c1e1900 */
[----:B------:R-:W-:Y:S01]  /*03d0*/  LEA.HI.X R5, R10, c[0x0][0x184], R5, 0x2, P2 ;  /* 0x000061000a057a11 */ /* 0x000fe200010f1405 */
[----:B------:R-:W-:Y:S01]  /*03e0*/  CS2R R6, SRZ ;  /* 0x0000000000067805 */ /* 0x000fe2000001ff00 */
[----:B------:R-:W-:Y:S01]  /*03f0*/  CS2R R10, SRZ ;  /* 0x00000000000a7805 */ /* 0x000fe2000001ff00 */
[----:B------:R0:W4:Y:S01]  /*0400*/  @!P0 LDG.E.EL R20, [R14.64] ;  /* 0x000000040e148981 */ /* 0x000122000c2e1900 */
[----:B------:R-:W-:-:S03]  /*0410*/  IMAD.WIDE R16, R0, R9, c[0x0][0x170] ;  /* 0x00005c0000107625 */ /* 0x000fc600078e0209 */
[----:B------:R0:W5:Y:S04]  /*0420*/  @!P0 LDG.E.EL R2, [R14.64] ;  /* 0x000000040e028981 */ /* 0x000168000c2e1900 */
[----:B------:R-:W5:Y:S04]  /*0430*/  @P1 LDG.E.EL R22, [R4.64+-0x400] ;  /* 0xfffc000404161981 */ /* 0x000f68000c2e1900 */
[----:B------:R-:W5:Y:S01]  /*0440*/  @P1 LDG.E.EL R23, [R4.64+-0x400] ;  /* 0xfffc000404171981 */ /* 0x000f62000c2e1900 */
[----:B0-----:R-:W-:-:S03]  /*0450*/  IMAD.WIDE R14, R0, R9, c[0x0][0x188] ;  /* 0x00006200000e7625 */ /* 0x001fc600078e0209 */
[----:B------:R-:W5:Y:S04]  /*0460*/  @!P0 LDG.E.EL.64 R10, [R16.64] ;  /* 0x00000004100a8981 */ /* 0x000f68000c2e1b00 */
[----:B------:R-:W5:Y:S01]  /*0470*/  @P1 LDG.E.EL.64 R6, [R14.64] ;  /* 0x000000040e061981 */ /* 0x000f62000c2e1b00 */
[C---:B--2---:R-:W-:Y:S01]  /*0480*/  PRMT R0, R8.reuse, 0x7632, R0 ;  /* 0x0000763208007816 */ /* 0x044fe20000000000 */
[----:B------:R-:W-:Y:S01]  /*0490*/  IMAD.U32 R13, R8, 0x10000, RZ ;  /* 0x00010000080d7824 */ /* 0x000fe200078e00ff */
[C---:B---3--:R-:W-:Y:S02]  /*04a0*/  PRMT R8, R21.reuse, 0x7632, R8 ;  /* 0x0000763215087816 */ /* 0x048fe40000000008 */
[----:B------:R-:W-:Y:S01]  /*04b0*/  SHF.L.U32 R19, R0, 0x10, RZ ;  /* 0x0000001000137819 */ /* 0x000fe200000006ff */
[----:B------:R-:W-:Y:S01]  /*04c0*/  IMAD.U32 R21, R21, 0x10000, RZ ;  /* 0x0001000015157824 */ /* 0x000fe200078e00ff */
[----:B------:R-:W-:Y:S01]  /*04d0*/  SHF.L.U32 R8, R8, 0x10, RZ ;  /* 0x0000001008087819 */ /* 0x000fe200000006ff */
[----:B----4-:R-:W-:-:S02]  /*04e0*/  FMUL R13, R13, R20 ;  /* 0x000000140d0d7220 */ /* 0x010fc40000400000 */
[----:B-----5:R-:W-:Y:S01]  /*04f0*/  FMUL R2, R19, R2 ;  /* 0x0000000213027220 */ /* 0x020fe20000400000 */
[----:B------:R-:W-:Y:S01]  /*0500*/  FMUL R21, R21, R22 ;  /* 0x0000001615157220 */ /* 0x000fe20000400000 */
[----:B------:R-:W-:Y:S01]  /*0510*/  FMUL R8, R8, R23 ;  /* 0x0000001708087220 */ /* 0x000fe20000400000 */
[----:B------:R-:W-:Y:S01]  /*0520*/  FMUL R10, R13, R10 ;  /* 0x0000000a0d0a7220 */ /* 0x000fe20000400000 */
[----:B------:R-:W-:Y:S01]  /*0530*/  FMUL R11, R2, R11 ;  /* 0x0000000b020b7220 */ /* 0x000fe20000400000 */
[----:B------:R-:W-:Y:S01]  /*0540*/  IMAD.WIDE R2, R3, R9, c[0x0][0x190] ;  /* 0x0000640003027625 */ /* 0x000fe200078e0209 */
[----:B------:R-:W-:Y:S01]  /*0550*/  @P0 FMUL R10, R21, R6 ;  /* 0x00000006150a0220 */ /* 0x000fe20000400000 */
[----:B------:R-:W-:-:S05]  /*0560*/  @P0 FMUL R11, R8, R7 ;  /* 0x00000007080b0220 */ /* 0x000fca0000400000 */
[----:B------:R-:W-:Y:S01]  /*0570*/  STG.E.64 [R2.64], R10 ;  /* 0x0000000a02007986 */ /* 0x000fe2000c101b04 */
[----:B------:R-:W-:Y:S05]  /*0580*/  EXIT ;  /* 0x000000000000794d */ /* 0x000fea0003800000 */
.L_x_0:
[----:B------:R-:W-:-:S00]  /*0590*/  BRA `(.L_x_0) ;  /* 0xfffffff000007947 */ /* 0x000fc0000383ffff */
[----:B------:R-:W-:-:S00]  /*05a0*/  NOP ;  /* 0x0000000000007918 */ /* 0x000fc00000000000 */
        /* <DEDUP_REMOVED lines=13> */
.L_x_1:
